//
// Generated by NVIDIA NVVM Compiler
//
// Compiler Build ID: CL-36424714
// Cuda compilation tools, release 13.0, V13.0.88
// Based on NVVM 20.0.0
//

.version 9.0
.target sm_100
.address_size 64

	// .globl	_Z21matrix_multiplicationPKfS0_Pfiii

.visible .entry _Z21matrix_multiplicationPKfS0_Pfiii(
	.param .u64 .ptr .align 1 _Z21matrix_multiplicationPKfS0_Pfiii_param_0,
	.param .u64 .ptr .align 1 _Z21matrix_multiplicationPKfS0_Pfiii_param_1,
	.param .u64 .ptr .align 1 _Z21matrix_multiplicationPKfS0_Pfiii_param_2,
	.param .u32 _Z21matrix_multiplicationPKfS0_Pfiii_param_3,
	.param .u32 _Z21matrix_multiplicationPKfS0_Pfiii_param_4,
	.param .u32 _Z21matrix_multiplicationPKfS0_Pfiii_param_5
)
{
	.reg .pred 	%p<13>;
	.reg .b32 	%r<41>;
	.reg .b32 	%f<68>;
	.reg .b64 	%rd<53>;

	ld.param.u64 	%rd7, [_Z21matrix_multiplicationPKfS0_Pfiii_param_0];
	ld.param.u64 	%rd8, [_Z21matrix_multiplicationPKfS0_Pfiii_param_1];
	ld.param.u64 	%rd6, [_Z21matrix_multiplicationPKfS0_Pfiii_param_2];
	ld.param.u32 	%r20, [_Z21matrix_multiplicationPKfS0_Pfiii_param_3];
	ld.param.u32 	%r18, [_Z21matrix_multiplicationPKfS0_Pfiii_param_4];
	ld.param.u32 	%r19, [_Z21matrix_multiplicationPKfS0_Pfiii_param_5];
	cvta.to.global.u64 	%rd1, %rd8;
	cvta.to.global.u64 	%rd2, %rd7;
	mov.u32 	%r21, %tid.x;
	mov.u32 	%r22, %ctaid.x;
	mov.u32 	%r23, %ntid.x;
	mad.lo.s32 	%r1, %r22, %r23, %r21;
	mov.u32 	%r24, %tid.y;
	mov.u32 	%r25, %ctaid.y;
	mov.u32 	%r26, %ntid.y;
	mad.lo.s32 	%r2, %r25, %r26, %r24;
	setp.ge.s32 	%p1, %r2, %r20;
	setp.ge.s32 	%p2, %r1, %r19;
	or.pred  	%p3, %p1, %p2;
	@%p3 bra 	$L__BB0_14;
	setp.lt.s32 	%p4, %r18, 1;
	mov.f32 	%f67, 0f00000000;
	@%p4 bra 	$L__BB0_13;
	mul.lo.s32 	%r3, %r18, %r2;
	and.b32  	%r4, %r18, 7;
	setp.lt.u32 	%p5, %r18, 8;
	mov.f32 	%f67, 0f00000000;
	mov.b32 	%r39, 0;
	@%p5 bra 	$L__BB0_5;
	and.b32  	%r39, %r18, 2147483640;
	neg.s32 	%r37, %r39;
	shl.b32 	%r7, %r19, 3;
	mul.wide.u32 	%rd9, %r3, 4;
	add.s64 	%rd10, %rd9, %rd2;
	add.s64 	%rd52, %rd10, 16;
	mov.f32 	%f67, 0f00000000;
	mul.wide.s32 	%rd13, %r19, 4;
	mov.u32 	%r36, %r1;
$L__BB0_4:
	.pragma "nounroll";
	ld.global.f32 	%f17, [%rd52+-16];
	mul.wide.s32 	%rd11, %r36, 4;
	add.s64 	%rd12, %rd1, %rd11;
	ld.global.f32 	%f18, [%rd12];
	fma.rn.f32 	%f19, %f17, %f18, %f67;
	ld.global.f32 	%f20, [%rd52+-12];
	add.s64 	%rd14, %rd12, %rd13;
	ld.global.f32 	%f21, [%rd14];
	fma.rn.f32 	%f22, %f20, %f21, %f19;
	ld.global.f32 	%f23, [%rd52+-8];
	add.s64 	%rd15, %rd14, %rd13;
	ld.global.f32 	%f24, [%rd15];
	fma.rn.f32 	%f25, %f23, %f24, %f22;
	ld.global.f32 	%f26, [%rd52+-4];
	add.s64 	%rd16, %rd15, %rd13;
	ld.global.f32 	%f27, [%rd16];
	fma.rn.f32 	%f28, %f26, %f27, %f25;
	ld.global.f32 	%f29, [%rd52];
	add.s64 	%rd17, %rd16, %rd13;
	ld.global.f32 	%f30, [%rd17];
	fma.rn.f32 	%f31, %f29, %f30, %f28;
	ld.global.f32 	%f32, [%rd52+4];
	add.s64 	%rd18, %rd17, %rd13;
	ld.global.f32 	%f33, [%rd18];
	fma.rn.f32 	%f34, %f32, %f33, %f31;
	ld.global.f32 	%f35, [%rd52+8];
	add.s64 	%rd19, %rd18, %rd13;
	ld.global.f32 	%f36, [%rd19];
	fma.rn.f32 	%f37, %f35, %f36, %f34;
	ld.global.f32 	%f38, [%rd52+12];
	add.s64 	%rd20, %rd19, %rd13;
	ld.global.f32 	%f39, [%rd20];
	fma.rn.f32 	%f67, %f38, %f39, %f37;
	add.s32 	%r37, %r37, 8;
	add.s32 	%r36, %r36, %r7;
	add.s64 	%rd52, %rd52, 32;
	setp.ne.s32 	%p6, %r37, 0;
	@%p6 bra 	$L__BB0_4;
$L__BB0_5:
	setp.eq.s32 	%p7, %r4, 0;
	@%p7 bra 	$L__BB0_13;
	and.b32  	%r13, %r18, 3;
	setp.lt.u32 	%p8, %r4, 4;
	@%p8 bra 	$L__BB0_8;
	add.s32 	%r28, %r39, %r3;
	mul.wide.u32 	%rd21, %r28, 4;
	add.s64 	%rd22, %rd2, %rd21;
	ld.global.f32 	%f41, [%rd22];
	mad.lo.s32 	%r29, %r39, %r19, %r1;
	mul.wide.s32 	%rd23, %r29, 4;
	add.s64 	%rd24, %rd1, %rd23;
	ld.global.f32 	%f42, [%rd24];
	fma.rn.f32 	%f43, %f41, %f42, %f67;
	cvt.u64.u32 	%rd25, %r3;
	cvt.u64.u32 	%rd26, %r39;
	add.s64 	%rd27, %rd26, %rd25;
	shl.b64 	%rd28, %rd27, 2;
	add.s64 	%rd29, %rd2, %rd28;
	ld.global.f32 	%f44, [%rd29+4];
	mul.wide.s32 	%rd30, %r19, 4;
	add.s64 	%rd31, %rd24, %rd30;
	ld.global.f32 	%f45, [%rd31];
	fma.rn.f32 	%f46, %f44, %f45, %f43;
	ld.global.f32 	%f47, [%rd29+8];
	add.s64 	%rd32, %rd31, %rd30;
	ld.global.f32 	%f48, [%rd32];
	fma.rn.f32 	%f49, %f47, %f48, %f46;
	ld.global.f32 	%f50, [%rd29+12];
	add.s64 	%rd33, %rd32, %rd30;
	ld.global.f32 	%f51, [%rd33];
	fma.rn.f32 	%f67, %f50, %f51, %f49;
	add.s32 	%r39, %r39, 4;
$L__BB0_8:
	setp.eq.s32 	%p9, %r13, 0;
	@%p9 bra 	$L__BB0_13;
	setp.eq.s32 	%p10, %r13, 1;
	@%p10 bra 	$L__BB0_11;
	add.s32 	%r30, %r39, %r3;
	mul.wide.u32 	%rd34, %r30, 4;
	add.s64 	%rd35, %rd2, %rd34;
	ld.global.f32 	%f53, [%rd35];
	mad.lo.s32 	%r31, %r39, %r19, %r1;
	mul.wide.s32 	%rd36, %r31, 4;
	add.s64 	%rd37, %rd1, %rd36;
	ld.global.f32 	%f54, [%rd37];
	fma.rn.f32 	%f55, %f53, %f54, %f67;
	cvt.u64.u32 	%rd38, %r3;
	cvt.u64.u32 	%rd39, %r39;
	add.s64 	%rd40, %rd39, %rd38;
	shl.b64 	%rd41, %rd40, 2;
	add.s64 	%rd42, %rd2, %rd41;
	ld.global.f32 	%f56, [%rd42+4];
	mul.wide.s32 	%rd43, %r19, 4;
	add.s64 	%rd44, %rd37, %rd43;
	ld.global.f32 	%f57, [%rd44];
	fma.rn.f32 	%f67, %f56, %f57, %f55;
	add.s32 	%r39, %r39, 2;
$L__BB0_11:
	and.b32  	%r32, %r18, 1;
	setp.eq.b32 	%p11, %r32, 1;
	not.pred 	%p12, %p11;
	@%p12 bra 	$L__BB0_13;
	add.s32 	%r33, %r39, %r3;
	mul.wide.u32 	%rd45, %r33, 4;
	add.s64 	%rd46, %rd2, %rd45;
	ld.global.f32 	%f58, [%rd46];
	mad.lo.s32 	%r34, %r39, %r19, %r1;
	mul.wide.s32 	%rd47, %r34, 4;
	add.s64 	%rd48, %rd1, %rd47;
	ld.global.f32 	%f59, [%rd48];
	fma.rn.f32 	%f67, %f58, %f59, %f67;
$L__BB0_13:
	mad.lo.s32 	%r35, %r19, %r2, %r1;
	cvta.to.global.u64 	%rd49, %rd6;
	mul.wide.s32 	%rd50, %r35, 4;
	add.s64 	%rd51, %rd49, %rd50;
	st.global.f32 	[%rd51], %f67;
$L__BB0_14:
	ret;

}


// ===== COMPILED SASS (sm_100) =====

	.target	sm_100

	.elftype	@"ET_EXEC"


//--------------------- .note.nv.tkinfo           --------------------------
	.section	.note.nv.tkinfo,"",@"SHT_NOTE"
	.sectionflags	@"SHF_NOTE_NV_TKINFO"
	.tkinfo
        /*0018*/ 	.word	0x00000002
        /*0030*/ 	.string	""
        /*0030*/ 	.string	"ptxas"
        /*0030*/ 	.string	"Cuda compilation tools, release 13.0, V13.0.88"
        /*0030*/ 	.string	"Build cuda_13.0.r13.0/compiler.36424714_0"
        /*0030*/ 	.string	"-arch sm_100 -m 64 "



//--------------------- .note.nv.cuinfo           --------------------------
	.section	.note.nv.cuinfo,"",@"SHT_NOTE"
	.sectionflags	@"SHF_NOTE_NV_CUINFO"
        /*0018*/ 	.short	0x0002
        /*001a*/ 	.short	0x0064
        /*001c*/ 	.short	0x0082
	.zero		2


//--------------------- .nv.info                  --------------------------
	.section	.nv.info,"",@"SHT_CUDA_INFO"
	.align	4


	//----- nvinfo : EIATTR_REGCOUNT
	.align		4
        /*0000*/ 	.byte	0x04, 0x2f
        /*0002*/ 	.short	(.L_1 - .L_0)
	.align		4
.L_0:
        /*0004*/ 	.word	index@(_Z21matrix_multiplicationPKfS0_Pfiii)
        /*0008*/ 	.word	0x00000020


	//----- nvinfo : EIATTR_FRAME_SIZE
	.align		4
.L_1:
        /*000c*/ 	.byte	0x04, 0x11
        /*000e*/ 	.short	(.L_3 - .L_2)
	.align		4
.L_2:
        /*0010*/ 	.word	index@(_Z21matrix_multiplicationPKfS0_Pfiii)
        /*0014*/ 	.word	0x00000000


	//----- nvinfo : EIATTR_MIN_STACK_SIZE
	.align		4
.L_3:
        /*0018*/ 	.byte	0x04, 0x12
        /*001a*/ 	.short	(.L_5 - .L_4)
	.align		4
.L_4:
        /*001c*/ 	.word	index@(_Z21matrix_multiplicationPKfS0_Pfiii)
        /*0020*/ 	.word	0x00000000
.L_5:


//--------------------- .nv.compat                --------------------------
	.section	.nv.compat,"",@"SHT_CUDA_COMPAT_INFO"
	.align	4
        /*0000*/ 	.byte	0x02, 0x09, 0x00, 0x00, 0x02, 0x02, 0x01, 0x00, 0x02, 0x05, 0x05, 0x00, 0x03, 0x07, 0x01, 0x01
        /*0010*/ 	.byte	0x02, 0x03, 0x00, 0x00, 0x02, 0x06, 0x01, 0x00, 0x04, 0x0b, 0x08, 0x00, 0x09, 0x00, 0x00, 0x00
        /*0020*/ 	.byte	0x00, 0x00, 0x00, 0x00


//--------------------- .nv.info._Z21matrix_multiplicationPKfS0_Pfiii --------------------------
	.section	.nv.info._Z21matrix_multiplicationPKfS0_Pfiii,"",@"SHT_CUDA_INFO"
	.sectionflags	@""
	.align	4


	//----- nvinfo : EIATTR_CUDA_API_VERSION
	.align		4
        /*0000*/ 	.byte	0x04, 0x37
        /*0002*/ 	.short	(.L_7 - .L_6)
.L_6:
        /*0004*/ 	.word	0x00000082


	//----- nvinfo : EIATTR_KPARAM_INFO
	.align		4
.L_7:
        /*0008*/ 	.byte	0x04, 0x17
        /*000a*/ 	.short	(.L_9 - .L_8)
.L_8:
        /*000c*/ 	.word	0x00000000
        /*0010*/ 	.short	0x0005
        /*0012*/ 	.short	0x0020
        /*0014*/ 	.byte	0x00, 0xf0, 0x11, 0x00


	//----- nvinfo : EIATTR_KPARAM_INFO
	.align		4
.L_9:
        /*0018*/ 	.byte	0x04, 0x17
        /*001a*/ 	.short	(.L_11 - .L_10)
.L_10:
        /*001c*/ 	.word	0x00000000
        /*0020*/ 	.short	0x0004
        /*0022*/ 	.short	0x001c
        /*0024*/ 	.byte	0x00, 0xf0, 0x11, 0x00


	//----- nvinfo : EIATTR_KPARAM_INFO
	.align		4
.L_11:
        /*0028*/ 	.byte	0x04, 0x17
        /*002a*/ 	.short	(.L_13 - .L_12)
.L_12:
        /*002c*/ 	.word	0x00000000
        /*0030*/ 	.short	0x0003
        /*0032*/ 	.short	0x0018
        /*0034*/ 	.byte	0x00, 0xf0, 0x11, 0x00


	//----- nvinfo : EIATTR_KPARAM_INFO
	.align		4
.L_13:
        /*0038*/ 	.byte	0x04, 0x17
        /*003a*/ 	.short	(.L_15 - .L_14)
.L_14:
        /*003c*/ 	.word	0x00000000
        /*0040*/ 	.short	0x0002
        /*0042*/ 	.short	0x0010
        /*0044*/ 	.byte	0x00, 0xf5, 0x21, 0x00


	//----- nvinfo : EIATTR_KPARAM_INFO
	.align		4
.L_15:
        /*0048*/ 	.byte	0x04, 0x17
        /*004a*/ 	.short	(.L_17 - .L_16)
.L_16:
        /*004c*/ 	.word	0x00000000
        /*0050*/ 	.short	0x0001
        /*0052*/ 	.short	0x0008
        /*0054*/ 	.byte	0x00, 0xf5, 0x21, 0x00


	//----- nvinfo : EIATTR_KPARAM_INFO
	.align		4
.L_17:
        /*0058*/ 	.byte	0x04, 0x17
        /*005a*/ 	.short	(.L_19 - .L_18)
.L_18:
        /*005c*/ 	.word	0x00000000
        /*0060*/ 	.short	0x0000
        /*0062*/ 	.short	0x0000
        /*0064*/ 	.byte	0x00, 0xf5, 0x21, 0x00


	//----- nvinfo : EIATTR_SPARSE_MMA_MASK
	.align		4
.L_19:
        /*0068*/ 	.byte	0x03, 0x50
        /*006a*/ 	.short	0x0000


	//----- nvinfo : EIATTR_MAXREG_COUNT
	.align		4
        /*006c*/ 	.byte	0x03, 0x1b
        /*006e*/ 	.short	0x00ff


	//----- nvinfo : EIATTR_MERCURY_ISA_VERSION
	.align		4
        /*0070*/ 	.byte	0x03, 0x5f
        /*0072*/ 	.short	0x0101


	//----- nvinfo : EIATTR_VRC_CTA_INIT_COUNT
	.align		4
        /*0074*/ 	.byte	0x02, 0x4a
	.zero		1
	.zero		1


	//----- nvinfo : EIATTR_EXIT_INSTR_OFFSETS
	.align		4
        /*0078*/ 	.byte	0x04, 0x1c
        /*007a*/ 	.short	(.L_21 - .L_20)


	//   ....[0]....
.L_20:
        /*007c*/ 	.word	0x000000d0


	//   ....[1]....
        /*0080*/ 	.word	0x000008f0


	//----- nvinfo : EIATTR_CBANK_PARAM_SIZE
	.align		4
.L_21:
        /*0084*/ 	.byte	0x03, 0x19
        /*0086*/ 	.short	0x0024


	//----- nvinfo : EIATTR_PARAM_CBANK
	.align		4
        /*0088*/ 	.byte	0x04, 0x0a
        /*008a*/ 	.short	(.L_23 - .L_22)
	.align		4
.L_22:
        /*008c*/ 	.word	index@(.nv.constant0._Z21matrix_multiplicationPKfS0_Pfiii)
        /*0090*/ 	.short	0x0380
        /*0092*/ 	.short	0x0024


	//----- nvinfo : EIATTR_SW_WAR
	.align		4
.L_23:
        /*0094*/ 	.byte	0x04, 0x36
        /*0096*/ 	.short	(.L_25 - .L_24)
.L_24:
        /*0098*/ 	.word	0x00000008
.L_25:


//--------------------- .nv.callgraph             --------------------------
	.section	.nv.callgraph,"",@"SHT_CUDA_CALLGRAPH"
	.align	4
	.sectionentsize	8
	.align		4
        /*0000*/ 	.word	0x00000000
	.align		4
        /*0004*/ 	.word	0xffffffff
	.align		4
        /*0008*/ 	.word	0x00000000
	.align		4
        /*000c*/ 	.word	0xfffffffe
	.align		4
        /*0010*/ 	.word	0x00000000
	.align		4
        /*0014*/ 	.word	0xfffffffd
	.align		4
        /*0018*/ 	.word	0x00000000
	.align		4
        /*001c*/ 	.word	0xfffffffc


//--------------------- .text._Z21matrix_multiplicationPKfS0_Pfiii --------------------------
	.section	.text._Z21matrix_multiplicationPKfS0_Pfiii,"ax",@progbits
	.align	128
        .global         _Z21matrix_multiplicationPKfS0_Pfiii
        .type           _Z21matrix_multiplicationPKfS0_Pfiii,@function
        .size           _Z21matrix_multiplicationPKfS0_Pfiii,(.L_x_5 - _Z21matrix_multiplicationPKfS0_Pfiii)
        .other          _Z21matrix_multiplicationPKfS0_Pfiii,@"STO_CUDA_ENTRY STV_DEFAULT"
_Z21matrix_multiplicationPKfS0_Pfiii:
.text._Z21matrix_multiplicationPKfS0_Pfiii:
[----:B------:R-:W-:Y:S01]  /*0000*/  LDC R1, c[0x0][0x37c] ;  /* 0x0000df00ff017b82 */ /* 0x000fe20000000800 */
[----:B------:R-:W0:Y:S07]  /*0010*/  S2R R0, SR_TID.X ;  /* 0x0000000000007919 */ /* 0x000e2e0000002100 */
[----:B------:R-:W0:Y:S01]  /*0020*/  S2UR UR4, SR_CTAID.X ;  /* 0x00000000000479c3 */ /* 0x000e220000002500 */
[----:B------:R-:W1:Y:S01]  /*0030*/  LDCU UR6, c[0x0][0x398] ;  /* 0x00007300ff0677ac */ /* 0x000e620008000800 */
[----:B------:R-:W2:Y:S06]  /*0040*/  S2R R16, SR_TID.Y ;  /* 0x0000000000107919 */ /* 0x000eac0000002200 */
[----:B------:R-:W0:Y:S08]  /*0050*/  LDC R3, c[0x0][0x360] ;  /* 0x0000d800ff037b82 */ /* 0x000e300000000800 */
[----:B------:R-:W2:Y:S08]  /*0060*/  S2UR UR5, SR_CTAID.Y ;  /* 0x00000000000579c3 */ /* 0x000eb00000002600 */
[----:B------:R-:W2:Y:S08]  /*0070*/  LDC R5, c[0x0][0x364] ;  /* 0x0000d900ff057b82 */ /* 0x000eb00000000800 */
[----:B------:R-:W3:Y:S01]  /*0080*/  LDC R17, c[0x0][0x3a0] ;  /* 0x0000e800ff117b82 */ /* 0x000ee20000000800 */
[----:B0-----:R-:W-:-:S02]  /*0090*/  IMAD R0, R3, UR4, R0 ;  /* 0x0000000403007c24 */ /* 0x001fc4000f8e0200 */
[----:B--2---:R-:W-:-:S03]  /*00a0*/  IMAD R16, R5, UR5, R16 ;  /* 0x0000000505107c24 */ /* 0x004fc6000f8e0210 */
[----:B---3--:R-:W-:-:S04]  /*00b0*/  ISETP.GE.AND P0, PT, R0, R17, PT ;  /* 0x000000110000720c */ /* 0x008fc80003f06270 */
[----:B-1----:R-:W-:-:S13]  /*00c0*/  ISETP.GE.OR P0, PT, R16, UR6, P0 ;  /* 0x0000000610007c0c */ /* 0x002fda0008706670 */
[----:B------:R-:W-:Y:S05]  /*00d0*/  @P0 EXIT ;  /* 0x000000000000094d */ /* 0x000fea0003800000 */
[----:B------:R-:W0:Y:S01]  /*00e0*/  LDC R19, c[0x0][0x39c] ;  /* 0x0000e700ff137b82 */ /* 0x000e220000000800 */
[----:B------:R-:W1:Y:S01]  /*00f0*/  LDCU.64 UR4, c[0x0][0x358] ;  /* 0x00006b00ff0477ac */ /* 0x000e620008000a00 */
[----:B------:R-:W-:Y:S01]  /*0100*/  HFMA2 R24, -RZ, RZ, 0, 0 ;  /* 0x00000000ff187431 */ /* 0x000fe200000001ff */
[----:B0-----:R-:W-:-:S13]  /*0110*/  ISETP.GE.AND P0, PT, R19, 0x1, PT ;  /* 0x000000011300780c */ /* 0x001fda0003f06270 */
[----:B-1----:R-:W-:Y:S05]  /*0120*/  @!P0 BRA `(.L_x_0) ;  /* 0x0000000400e08947 */ /* 0x002fea0003800000 */
[C---:B------:R-:W-:Y:S01]  /*0130*/  ISETP.GE.U32.AND P1, PT, R19.reuse, 0x8, PT ;  /* 0x000000081300780c */ /* 0x040fe20003f26070 */
[----:B------:R-:W-:Y:S01]  /*0140*/  IMAD R20, R16, R19, RZ ;  /* 0x0000001310147224 */ /* 0x000fe200078e02ff */
[----:B------:R-:W-:Y:S02]  /*0150*/  LOP3.LUT R27, R19, 0x7, RZ, 0xc0, !PT ;  /* 0x00000007131b7812 */ /* 0x000fe400078ec0ff */
[----:B------:R-:W-:Y:S02]  /*0160*/  MOV R24, RZ ;  /* 0x000000ff00187202 */ /* 0x000fe40000000f00 */
[----:B------:R-:W-:Y:S02]  /*0170*/  ISETP.NE.AND P0, PT, R27, RZ, PT ;  /* 0x000000ff1b00720c */ /* 0x000fe40003f05270 */
[----:B------:R-:W-:-:S05]  /*0180*/  MOV R21, RZ ;  /* 0x000000ff00157202 */ /* 0x000fca0000000f00 */
[----:B------:R-:W-:Y:S06]  /*0190*/  @!P1 BRA `(.L_x_1) ;  /* 0x0000000000c49947 */ /* 0x000fec0003800000 */
[----:B------:R-:W0:Y:S01]  /*01a0*/  LDC.64 R2, c[0x0][0x380] ;  /* 0x0000e000ff027b82 */ /* 0x000e220000000a00 */
[----:B------:R-:W-:Y:S02]  /*01b0*/  LOP3.LUT R21, R19, 0x7ffffff8, RZ, 0xc0, !PT ;  /* 0x7ffffff813157812 */ /* 0x000fe400078ec0ff */
[----:B------:R-:W-:Y:S02]  /*01c0*/  MOV R24, RZ ;  /* 0x000000ff00187202 */ /* 0x000fe40000000f00 */
[----:B------:R-:W-:Y:S02]  /*01d0*/  MOV R18, R0 ;  /* 0x0000000000127202 */ /* 0x000fe40000000f00 */
[----:B------:R-:W-:Y:S01]  /*01e0*/  IADD3 R22, PT, PT, -R21, RZ, RZ ;  /* 0x000000ff15167210 */ /* 0x000fe20007ffe1ff */
[----:B0-----:R-:W-:-:S03]  /*01f0*/  IMAD.WIDE.U32 R2, R20, 0x4, R2 ;  /* 0x0000000414027825 */ /* 0x001fc600078e0002 */
[----:B------:R-:W-:-:S04]  /*0200*/  IADD3 R4, P1, PT, R2, 0x10, RZ ;  /* 0x0000001002047810 */ /* 0x000fc80007f3e0ff */
[----:B------:R-:W-:-:S09]  /*0210*/  IADD3.X R5, PT, PT, RZ, R3, RZ, P1, !PT ;  /* 0x00000003ff057210 */ /* 0x000fd20000ffe4ff */
.L_x_2:
[----:B------:R-:W0:Y:S01]  /*0220*/  LDC.64 R14, c[0x0][0x388] ;  /* 0x0000e200ff0e7b82 */ /* 0x000e220000000a00 */
[----:B------:R-:W-:Y:S02]  /*0230*/  MOV R2, R4 ;  /* 0x0000000400027202 */ /* 0x000fe40000000f00 */
[----:B------:R-:W-:-:S05]  /*0240*/  MOV R3, R5 ;  /* 0x0000000500037202 */ /* 0x000fca0000000f00 */
[----:B------:R-:W2:Y:S04]  /*0250*/  LDG.E R25, desc[UR4][R2.64+-0x10] ;  /* 0xfffff00402197981 */ /* 0x000ea8000c1e1900 */
[----:B------:R-:W3:Y:S04]  /*0260*/  LDG.E R23, desc[UR4][R2.64+-0xc] ;  /* 0xfffff40402177981 */ /* 0x000ee8000c1e1900 */
[----:B------:R-:W4:Y:S04]  /*0270*/  LDG.E R29, desc[UR4][R2.64+-0x8] ;  /* 0xfffff804021d7981 */ /* 0x000f28000c1e1900 */
[----:B------:R-:W5:Y:S01]  /*0280*/  LDG.E R28, desc[UR4][R2.64+-0x4] ;  /* 0xfffffc04021c7981 */ /* 0x000f62000c1e1900 */
[----:B0-----:R-:W-:-:S05]  /*0290*/  IMAD.WIDE R14, R18, 0x4, R14 ;  /* 0x00000004120e7825 */ /* 0x001fca00078e020e */
[----:B------:R0:W2:Y:S01]  /*02a0*/  LDG.E R26, desc[UR4][R14.64] ;  /* 0x000000040e1a7981 */ /* 0x0000a2000c1e1900 */
[----:B------:R-:W-:-:S04]  /*02b0*/  IMAD.WIDE R12, R17, 0x4, R14 ;  /* 0x00000004110c7825 */ /* 0x000fc800078e020e */
[C---:B------:R-:W-:Y:S02]  /*02c0*/  IMAD.WIDE R4, R17.reuse, 0x4, R12 ;  /* 0x0000000411047825 */ /* 0x040fe400078e020c */
[----:B------:R-:W3:Y:S02]  /*02d0*/  LDG.E R12, desc[UR4][R12.64] ;  /* 0x000000040c0c7981 */ /* 0x000ee4000c1e1900 */
[C---:B------:R-:W-:Y:S02]  /*02e0*/  IMAD.WIDE R8, R17.reuse, 0x4, R4 ;  /* 0x0000000411087825 */ /* 0x040fe400078e0204 */
[----:B------:R-:W4:Y:S02]  /*02f0*/  LDG.E R4, desc[UR4][R4.64] ;  /* 0x0000000404047981 */ /* 0x000f24000c1e1900 */
[C---:B------:R-:W-:Y:S02]  /*0300*/  IMAD.WIDE R6, R17.reuse, 0x4, R8 ;  /* 0x0000000411067825 */ /* 0x040fe400078e0208 */
[----:B------:R-:W5:Y:S02]  /*0310*/  LDG.E R8, desc[UR4][R8.64] ;  /* 0x0000000408087981 */ /* 0x000f64000c1e1900 */
[----:B------:R-:W-:-:S02]  /*0320*/  IMAD.WIDE R10, R17, 0x4, R6 ;  /* 0x00000004110a7825 */ /* 0x000fc400078e0206 */
[----:B------:R-:W5:Y:S04]  /*0330*/  LDG.E R5, desc[UR4][R2.64] ;  /* 0x0000000402057981 */ /* 0x000f68000c1e1900 */
[----:B------:R-:W5:Y:S01]  /*0340*/  LDG.E R6, desc[UR4][R6.64] ;  /* 0x0000000406067981 */ /* 0x000f62000c1e1900 */
[----:B0-----:R-:W-:-:S03]  /*0350*/  IMAD.WIDE R14, R17, 0x4, R10 ;  /* 0x00000004110e7825 */ /* 0x001fc600078e020a */
[----:B------:R-:W5:Y:S04]  /*0360*/  LDG.E R10, desc[UR4][R10.64] ;  /* 0x000000040a0a7981 */ /* 0x000f68000c1e1900 */
[----:B------:R-:W5:Y:S04]  /*0370*/  LDG.E R13, desc[UR4][R14.64] ;  /* 0x000000040e0d7981 */ /* 0x000f68000c1e1900 */
[----:B------:R-:W5:Y:S04]  /*0380*/  LDG.E R7, desc[UR4][R2.64+0x4] ;  /* 0x0000040402077981 */ /* 0x000f68000c1e1900 */
[----:B------:R-:W5:Y:S01]  /*0390*/  LDG.E R9, desc[UR4][R2.64+0xc] ;  /* 0x00000c0402097981 */ /* 0x000f62000c1e1900 */
[----:B--2---:R-:W-:Y:S01]  /*03a0*/  FFMA R26, R25, R26, R24 ;  /* 0x0000001a191a7223 */ /* 0x004fe20000000018 */
[----:B------:R-:W-:-:S02]  /*03b0*/  IMAD.WIDE R24, R17, 0x4, R14 ;  /* 0x0000000411187825 */ /* 0x000fc400078e020e */
[----:B------:R-:W2:Y:S04]  /*03c0*/  LDG.E R14, desc[UR4][R2.64+0x8] ;  /* 0x00000804020e7981 */ /* 0x000ea8000c1e1900 */
[----:B------:R-:W2:Y:S01]  /*03d0*/  LDG.E R24, desc[UR4][R24.64] ;  /* 0x0000000418187981 */ /* 0x000ea2000c1e1900 */
[----:B---3--:R-:W-:Y:S01]  /*03e0*/  FFMA R12, R23, R12, R26 ;  /* 0x0000000c170c7223 */ /* 0x008fe2000000001a */
[----:B------:R-:W-:-:S03]  /*03f0*/  IADD3 R22, PT, PT, R22, 0x8, RZ ;  /* 0x0000000816167810 */ /* 0x000fc60007ffe0ff */
[----:B----4-:R-:W-:Y:S01]  /*0400*/  FFMA R29, R29, R4, R12 ;  /* 0x000000041d1d7223 */ /* 0x010fe2000000000c */
[----:B------:R-:W-:-:S03]  /*0410*/  ISETP.NE.AND P1, PT, R22, RZ, PT ;  /* 0x000000ff1600720c */ /* 0x000fc60003f25270 */
[----:B-----5:R-:W-:Y:S01]  /*0420*/  FFMA R8, R28, R8, R29 ;  /* 0x000000081c087223 */ /* 0x020fe2000000001d */
[----:B------:R-:W-:-:S03]  /*0430*/  IADD3 R4, P2, PT, R2, 0x20, RZ ;  /* 0x0000002002047810 */ /* 0x000fc60007f5e0ff */
[----:B------:R-:W-:Y:S01]  /*0440*/  FFMA R6, R5, R6, R8 ;  /* 0x0000000605067223 */ /* 0x000fe20000000008 */
[----:B------:R-:W-:Y:S02]  /*0450*/  IADD3.X R5, PT, PT, RZ, R3, RZ, P2, !PT ;  /* 0x00000003ff057210 */ /* 0x000fe400017fe4ff */
[----:B------:R-:W-:Y:S01]  /*0460*/  LEA R18, R17, R18, 0x3 ;  /* 0x0000001211127211 */ /* 0x000fe200078e18ff */
[----:B------:R-:W-:-:S04]  /*0470*/  FFMA R7, R7, R10, R6 ;  /* 0x0000000a07077223 */ /* 0x000fc80000000006 */
[----:B--2---:R-:W-:-:S04]  /*0480*/  FFMA R14, R14, R13, R7 ;  /* 0x0000000d0e0e7223 */ /* 0x004fc80000000007 */
[----:B------:R-:W-:Y:S01]  /*0490*/  FFMA R24, R9, R24, R14 ;  /* 0x0000001809187223 */ /* 0x000fe2000000000e */
[----:B------:R-:W-:Y:S06]  /*04a0*/  @P1 BRA `(.L_x_2) ;  /* 0xfffffffc005c1947 */ /* 0x000fec000383ffff */
.L_x_1:
[----:B------:R-:W-:Y:S05]  /*04b0*/  @!P0 BRA `(.L_x_0) ;  /* 0x0000000000fc8947 */ /* 0x000fea0003800000 */
[----:B------:R-:W-:Y:S02]  /*04c0*/  ISETP.GE.U32.AND P1, PT, R27, 0x4, PT ;  /* 0x000000041b00780c */ /* 0x000fe40003f26070 */
[----:B------:R-:W-:-:S04]  /*04d0*/  LOP3.LUT R14, R19, 0x3, RZ, 0xc0, !PT ;  /* 0x00000003130e7812 */ /* 0x000fc800078ec0ff */
[----:B------:R-:W-:-:S07]  /*04e0*/  ISETP.NE.AND P0, PT, R14, RZ, PT ;  /* 0x000000ff0e00720c */ /* 0x000fce0003f05270 */
[----:B------:R-:W-:Y:S06]  /*04f0*/  @!P1 BRA `(.L_x_3) ;  /* 0x00000000006c9947 */ /* 0x000fec0003800000 */
[----:B------:R-:W0:Y:S01]  /*0500*/  LDC.64 R4, c[0x0][0x388] ;  /* 0x0000e200ff047b82 */ /* 0x000e220000000a00 */
[----:B------:R-:W1:Y:S01]  /*0510*/  LDCU.64 UR6, c[0x0][0x380] ;  /* 0x00007000ff0677ac */ /* 0x000e620008000a00 */
[----:B------:R-:W-:Y:S01]  /*0520*/  IMAD R7, R21, R17, R0 ;  /* 0x0000001115077224 */ /* 0x000fe200078e0200 */
[CC--:B------:R-:W-:Y:S02]  /*0530*/  IADD3 R3, PT, PT, R20.reuse, R21.reuse, RZ ;  /* 0x0000001514037210 */ /* 0x0c0fe40007ffe0ff */
[----:B------:R-:W-:-:S03]  /*0540*/  IADD3 R8, P1, PT, R20, R21, RZ ;  /* 0x0000001514087210 */ /* 0x000fc60007f3e0ff */
[----:B------:R-:W2:Y:S01]  /*0550*/  LDC.64 R12, c[0x0][0x380] ;  /* 0x0000e000ff0c7b82 */ /* 0x000ea20000000a00 */
[----:B0-----:R-:W-:-:S04]  /*0560*/  IMAD.WIDE R4, R7, 0x4, R4 ;  /* 0x0000000407047825 */ /* 0x001fc800078e0204 */
[----:B------:R-:W-:Y:S02]  /*0570*/  IMAD.WIDE R6, R17, 0x4, R4 ;  /* 0x0000000411067825 */ /* 0x000fe400078e0204 */
[----:B------:R-:W3:Y:S02]  /*0580*/  LDG.E R4, desc[UR4][R4.64] ;  /* 0x0000000404047981 */ /* 0x000ee4000c1e1900 */
[----:B--2---:R-:W-:Y:S01]  /*0590*/  IMAD.WIDE.U32 R12, R3, 0x4, R12 ;  /* 0x00000004030c7825 */ /* 0x004fe200078e000c */
[----:B------:R-:W-:Y:S02]  /*05a0*/  IADD3.X R3, PT, PT, RZ, RZ, RZ, P1, !PT ;  /* 0x000000ffff037210 */ /* 0x000fe40000ffe4ff */
[----:B-1----:R-:W-:-:S03]  /*05b0*/  LEA R2, P1, R8, UR6, 0x2 ;  /* 0x0000000608027c11 */ /* 0x002fc6000f8210ff */
[----:B------:R-:W3:Y:S01]  /*05c0*/  LDG.E R13, desc[UR4][R12.64] ;  /* 0x000000040c0d7981 */ /* 0x000ee2000c1e1900 */
[----:B------:R-:W-:Y:S01]  /*05d0*/  LEA.HI.X R3, R8, UR7, R3, 0x2, P1 ;  /* 0x0000000708037c11 */ /* 0x000fe200088f1403 */
[C---:B------:R-:W-:Y:S02]  /*05e0*/  IMAD.WIDE R8, R17.reuse, 0x4, R6 ;  /* 0x0000000411087825 */ /* 0x040fe400078e0206 */
[----:B------:R-:W2:Y:S04]  /*05f0*/  LDG.E R6, desc[UR4][R6.64] ;  /* 0x0000000406067981 */ /* 0x000ea8000c1e1900 */
[----:B------:R-:W2:Y:S01]  /*0600*/  LDG.E R15, desc[UR4][R2.64+0x4] ;  /* 0x00000404020f7981 */ /* 0x000ea2000c1e1900 */
[----:B------:R-:W-:-:S03]  /*0610*/  IMAD.WIDE R10, R17, 0x4, R8 ;  /* 0x00000004110a7825 */ /* 0x000fc600078e0208 */
[----:B------:R-:W4:Y:S04]  /*0620*/  LDG.E R22, desc[UR4][R8.64] ;  /* 0x0000000408167981 */ /* 0x000f28000c1e1900 */
[----:B------:R-:W4:Y:S04]  /*0630*/  LDG.E R18, desc[UR4][R2.64+0x8] ;  /* 0x0000080402127981 */ /* 0x000f28000c1e1900 */
[----:B------:R-:W5:Y:S04]  /*0640*/  LDG.E R26, desc[UR4][R2.64+0xc] ;  /* 0x00000c04021a7981 */ /* 0x000f68000c1e1900 */
[----:B------:R-:W5:Y:S01]  /*0650*/  LDG.E R10, desc[UR4][R10.64] ;  /* 0x000000040a0a7981 */ /* 0x000f62000c1e1900 */
[----:B------:R-:W-:Y:S01]  /*0660*/  IADD3 R21, PT, PT, R21, 0x4, RZ ;  /* 0x0000000415157810 */ /* 0x000fe20007ffe0ff */
[----:B---3--:R-:W-:-:S04]  /*0670*/  FFMA R24, R13, R4, R24 ;  /* 0x000000040d187223 */ /* 0x008fc80000000018 */
[----:B--2---:R-:W-:-:S04]  /*0680*/  FFMA R15, R15, R6, R24 ;  /* 0x000000060f0f7223 */ /* 0x004fc80000000018 */
[----:B----4-:R-:W-:-:S04]  /*0690*/  FFMA R15, R18, R22, R15 ;  /* 0x00000016120f7223 */ /* 0x010fc8000000000f */
[----:B-----5:R-:W-:-:S07]  /*06a0*/  FFMA R24, R26, R10, R15 ;  /* 0x0000000a1a187223 */ /* 0x020fce000000000f */
.L_x_3:
[----:B------:R-:W-:Y:S05]  /*06b0*/  @!P0 BRA `(.L_x_0) ;  /* 0x00000000007c8947 */ /* 0x000fea0003800000 */
[----:B------:R-:W-:Y:S01]  /*06c0*/  ISETP.NE.AND P1, PT, R14, 0x1, PT ;  /* 0x000000010e00780c */ /* 0x000fe20003f25270 */
[----:B------:R-:W0:Y:S01]  /*06d0*/  LDC.64 R10, c[0x0][0x380] ;  /* 0x0000e000ff0a7b82 */ /* 0x000e220000000a00 */
[----:B------:R-:W-:-:S04]  /*06e0*/  LOP3.LUT R19, R19, 0x1, RZ, 0xc0, !PT ;  /* 0x0000000113137812 */ /* 0x000fc800078ec0ff */
[----:B------:R-:W-:-:S03]  /*06f0*/  ISETP.NE.U32.AND P0, PT, R19, 0x1, PT ;  /* 0x000000011300780c */ /* 0x000fc60003f05070 */
[----:B------:R-:W1:Y:S04]  /*0700*/  LDC.64 R8, c[0x0][0x388] ;  /* 0x0000e200ff087b82 */ /* 0x000e680000000a00 */
[CC--:B------:R-:W-:Y:S02]  /*0710*/  @P1 IADD3 R13, PT, PT, R20.reuse, R21.reuse, RZ ;  /* 0x00000015140d1210 */ /* 0x0c0fe40007ffe0ff */
[----:B------:R-:W-:Y:S02]  /*0720*/  @P1 IADD3 R12, P2, PT, R20, R21, RZ ;  /* 0x00000015140c1210 */ /* 0x000fe40007f5e0ff */
[----:B------:R-:W2:Y:S02]  /*0730*/  @P1 LDC.64 R2, c[0x0][0x380] ;  /* 0x0000e000ff021b82 */ /* 0x000ea40000000a00 */
[----:B------:R-:W-:-:S06]  /*0740*/  @P1 IADD3.X R14, PT, PT, RZ, RZ, RZ, P2, !PT ;  /* 0x000000ffff0e1210 */ /* 0x000fcc00017fe4ff */
[----:B------:R-:W3:Y:S01]  /*0750*/  LDC.64 R4, c[0x0][0x380] ;  /* 0x0000e000ff047b82 */ /* 0x000ee20000000a00 */
[----:B0-----:R-:W-:-:S04]  /*0760*/  @P1 IMAD.WIDE.U32 R10, R13, 0x4, R10 ;  /* 0x000000040d0a1825 */ /* 0x001fc800078e000a */
[C---:B------:R-:W-:Y:S01]  /*0770*/  @P1 IMAD R13, R21.reuse, R17, R0 ;  /* 0x00000011150d1224 */ /* 0x040fe200078e0200 */
[----:B------:R-:W-:Y:S01]  /*0780*/  @P1 IADD3 R21, PT, PT, R21, 0x2, RZ ;  /* 0x0000000215151810 */ /* 0x000fe20007ffe0ff */
[----:B------:R-:W4:Y:S01]  /*0790*/  @P1 LDG.E R11, desc[UR4][R10.64] ;  /* 0x000000040a0b1981 */ /* 0x000f22000c1e1900 */
[----:B------:R-:W0:Y:S01]  /*07a0*/  LDC.64 R6, c[0x0][0x388] ;  /* 0x0000e200ff067b82 */ /* 0x000e220000000a00 */
[----:B-1----:R-:W-:Y:S01]  /*07b0*/  @P1 IMAD.WIDE R8, R13, 0x4, R8 ;  /* 0x000000040d081825 */ /* 0x002fe200078e0208 */
[----:B------:R-:W-:Y:S02]  /*07c0*/  @!P0 IADD3 R15, PT, PT, R20, R21, RZ ;  /* 0x00000015140f8210 */ /* 0x000fe40007ffe0ff */
[----:B--2---:R-:W-:Y:S01]  /*07d0*/  @P1 LEA R2, P2, R12, R2, 0x2 ;  /* 0x000000020c021211 */ /* 0x004fe200078410ff */
[----:B------:R-:W-:-:S03]  /*07e0*/  @!P0 IMAD R21, R21, R17, R0 ;  /* 0x0000001115158224 */ /* 0x000fc600078e0200 */
[----:B------:R-:W-:Y:S01]  /*07f0*/  @P1 LEA.HI.X R3, R12, R3, R14, 0x2, P2 ;  /* 0x000000030c031211 */ /* 0x000fe200010f140e */
[----:B------:R-:W-:Y:S01]  /*0800*/  @P1 IMAD.WIDE R12, R17, 0x4, R8 ;  /* 0x00000004110c1825 */ /* 0x000fe200078e0208 */
[----:B------:R-:W4:Y:S03]  /*0810*/  @P1 LDG.E R14, desc[UR4][R8.64] ;  /* 0x00000004080e1981 */ /* 0x000f26000c1e1900 */
[----:B---3--:R-:W-:Y:S01]  /*0820*/  @!P0 IMAD.WIDE.U32 R4, R15, 0x4, R4 ;  /* 0x000000040f048825 */ /* 0x008fe200078e0004 */
[----:B------:R-:W2:Y:S04]  /*0830*/  @P1 LDG.E R2, desc[UR4][R2.64+0x4] ;  /* 0x0000040402021981 */ /* 0x000ea8000c1e1900 */
[----:B------:R-:W2:Y:S01]  /*0840*/  @P1 LDG.E R12, desc[UR4][R12.64] ;  /* 0x000000040c0c1981 */ /* 0x000ea2000c1e1900 */
[----:B0-----:R-:W-:-:S03]  /*0850*/  @!P0 IMAD.WIDE R6, R21, 0x4, R6 ;  /* 0x0000000415068825 */ /* 0x001fc600078e0206 */
[----:B------:R-:W3:Y:S04]  /*0860*/  @!P0 LDG.E R5, desc[UR4][R4.64] ;  /* 0x0000000404058981 */ /* 0x000ee8000c1e1900 */
[----:B------:R-:W3:Y:S01]  /*0870*/  @!P0 LDG.E R6, desc[UR4][R6.64] ;  /* 0x0000000406068981 */ /* 0x000ee2000c1e1900 */
[----:B----4-:R-:W-:-:S04]  /*0880*/  @P1 FFMA R11, R11, R14, R24 ;  /* 0x0000000e0b0b1223 */ /* 0x010fc80000000018 */
[----:B--2---:R-:W-:-:S04]  /*0890*/  @P1 FFMA R24, R2, R12, R11 ;  /* 0x0000000c02181223 */ /* 0x004fc8000000000b */
[----:B---3--:R-:W-:-:S07]  /*08a0*/  @!P0 FFMA R24, R5, R6, R24 ;  /* 0x0000000605188223 */ /* 0x008fce0000000018 */
.L_x_0:
[----:B------:R-:W0:Y:S01]  /*08b0*/  LDC.64 R2, c[0x0][0x390] ;  /* 0x0000e400ff027b82 */ /* 0x000e220000000a00 */
[----:B------:R-:W-:-:S04]  /*08c0*/  IMAD R17, R16, R17, R0 ;  /* 0x0000001110117224 */ /* 0x000fc800078e0200 */
[----:B0-----:R-:W-:-:S05]  /*08d0*/  IMAD.WIDE R2, R17, 0x4, R2 ;  /* 0x0000000411027825 */ /* 0x001fca00078e0202 */
[----:B------:R-:W-:Y:S01]  /*08e0*/  STG.E desc[UR4][R2.64], R24 ;  /* 0x0000001802007986 */ /* 0x000fe2000c101904 */
[----:B------:R-:W-:Y:S05]  /*08f0*/  EXIT ;  /* 0x000000000000794d */ /* 0x000fea0003800000 */
.L_x_4:
[----:B------:R-:W-:-:S00]  /*0900*/  BRA `(.L_x_4) ;  /* 0xfffffffc00fc7947 */ /* 0x000fc0000383ffff */
[----:B------:R-:W-:-:S00]  /*0910*/  NOP ;  /* 0x0000000000007918 */ /* 0x000fc00000000000 */
        /* <DEDUP_REMOVED lines=14> */
.L_x_5:


//--------------------- .nv.shared.reserved.0     --------------------------
	.section	.nv.shared.reserved.0,"aw",@nobits
	.weak		__nv_reservedSMEM_offset_0_alias
	.size		__nv_reservedSMEM_offset_0_alias, 0, 64
	.other		__nv_reservedSMEM_offset_0_alias,@"STO_CUDA_RESERVED_SHARED STV_DEFAULT"
__nv_reservedSMEM_offset_0_alias:
	.zero		0
	.zero		64


//--------------------- .nv.constant0._Z21matrix_multiplicationPKfS0_Pfiii --------------------------
	.section	.nv.constant0._Z21matrix_multiplicationPKfS0_Pfiii,"a",@progbits
	.sectionflags	@""
	.align	4
.nv.constant0._Z21matrix_multiplicationPKfS0_Pfiii:
	.zero		932


//--------------------- SYMBOLS --------------------------

	.type		.nv.reservedSmem.offset0,@object
	.size		.nv.reservedSmem.offset0,0x4
